	.headerflags	@"EF_CUDA_TEXMODE_UNIFIED EF_CUDA_64BIT_ADDRESS EF_CUDA_SM86 EF_CUDA_VIRTUAL_SM(EF_CUDA_SM86)"
	.elftype	@"ET_EXEC"


//--------------------- .nv.info                  --------------------------
	.section	.nv.info,"",@"SHT_CUDA_INFO"
	.align	4


	//----- nvinfo : EIATTR_REGCOUNT
	.align		4
        /*0000*/ 	.byte	0x04, 0x2f
        /*0002*/ 	.short	(.L_1 - .L_0)
	.align		4
.L_0:
        /*0004*/ 	.word	index@(causal_conv1d_fwd_kernel)
        /*0008*/ 	.word	0x00000022


	//----- nvinfo : EIATTR_MAX_STACK_SIZE
	.align		4
.L_1:
        /*000c*/ 	.byte	0x04, 0x23
        /*000e*/ 	.short	(.L_3 - .L_2)
	.align		4
.L_2:
        /*0010*/ 	.word	index@(causal_conv1d_fwd_kernel)
        /*0014*/ 	.word	0x00000000


	//----- nvinfo : EIATTR_MIN_STACK_SIZE
	.align		4
.L_3:
        /*0018*/ 	.byte	0x04, 0x12
        /*001a*/ 	.short	(.L_5 - .L_4)
	.align		4
.L_4:
        /*001c*/ 	.word	index@(causal_conv1d_fwd_kernel)
        /*0020*/ 	.word	0x00000000


	//----- nvinfo : EIATTR_FRAME_SIZE
	.align		4
.L_5:
        /*0024*/ 	.byte	0x04, 0x11
        /*0026*/ 	.short	(.L_7 - .L_6)
	.align		4
.L_6:
        /*0028*/ 	.word	index@(causal_conv1d_fwd_kernel)
        /*002c*/ 	.word	0x00000000
.L_7:


//--------------------- .nv.info.causal_conv1d_fwd_kernel --------------------------
	.section	.nv.info.causal_conv1d_fwd_kernel,"",@"SHT_CUDA_INFO"
	.align	4


	//----- nvinfo : EIATTR_CUDA_API_VERSION
	.align		4
        /*0000*/ 	.byte	0x04, 0x37
        /*0002*/ 	.short	(.L_9 - .L_8)
.L_8:
        /*0004*/ 	.word	0x0000007b


	//----- nvinfo : EIATTR_SW2861232_WAR
	.align		4
.L_9:
        /*0008*/ 	.byte	0x01, 0x35
	.zero		2


	//----- nvinfo : EIATTR_PARAM_CBANK
	.align		4
        /*000c*/ 	.byte	0x04, 0x0a
        /*000e*/ 	.short	(.L_11 - .L_10)
	.align		4
.L_10:
        /*0010*/ 	.word	index@(.nv.constant0.causal_conv1d_fwd_kernel)
        /*0014*/ 	.short	0x0160
        /*0016*/ 	.short	0x002c


	//----- nvinfo : EIATTR_CBANK_PARAM_SIZE
	.align		4
.L_11:
        /*0018*/ 	.byte	0x03, 0x19
        /*001a*/ 	.short	0x002c


	//----- nvinfo : EIATTR_KPARAM_INFO
	.align		4
        /*001c*/ 	.byte	0x04, 0x17
        /*001e*/ 	.short	(.L_13 - .L_12)
.L_12:
        /*0020*/ 	.word	0x00000000
        /*0024*/ 	.short	0x0005
        /*0026*/ 	.short	0x0028
        /*0028*/ 	.byte	0x00, 0xf0, 0x11, 0x00


	//----- nvinfo : EIATTR_KPARAM_INFO
	.align		4
.L_13:
        /*002c*/ 	.byte	0x04, 0x17
        /*002e*/ 	.short	(.L_15 - .L_14)
.L_14:
        /*0030*/ 	.word	0x00000000
        /*0034*/ 	.short	0x0004
        /*0036*/ 	.short	0x0020
        /*0038*/ 	.byte	0x00, 0xf0, 0x21, 0x00


	//----- nvinfo : EIATTR_KPARAM_INFO
	.align		4
.L_15:
        /*003c*/ 	.byte	0x04, 0x17
        /*003e*/ 	.short	(.L_17 - .L_16)
.L_16:
        /*0040*/ 	.word	0x00000000
        /*0044*/ 	.short	0x0003
        /*0046*/ 	.short	0x0018
        /*0048*/ 	.byte	0x00, 0xf0, 0x21, 0x00


	//----- nvinfo : EIATTR_KPARAM_INFO
	.align		4
.L_17:
        /*004c*/ 	.byte	0x04, 0x17
        /*004e*/ 	.short	(.L_19 - .L_18)
.L_18:
        /*0050*/ 	.word	0x00000000
        /*0054*/ 	.short	0x0002
        /*0056*/ 	.short	0x0010
        /*0058*/ 	.byte	0x00, 0xf0, 0x21, 0x00


	//----- nvinfo : EIATTR_KPARAM_INFO
	.align		4
.L_19:
        /*005c*/ 	.byte	0x04, 0x17
        /*005e*/ 	.short	(.L_21 - .L_20)
.L_20:
        /*0060*/ 	.word	0x00000000
        /*0064*/ 	.short	0x0001
        /*0066*/ 	.short	0x0008
        /*0068*/ 	.byte	0x00, 0xf0, 0x21, 0x00


	//----- nvinfo : EIATTR_KPARAM_INFO
	.align		4
.L_21:
        /*006c*/ 	.byte	0x04, 0x17
        /*006e*/ 	.short	(.L_23 - .L_22)
.L_22:
        /*0070*/ 	.word	0x00000000
        /*0074*/ 	.short	0x0000
        /*0076*/ 	.short	0x0000
        /*0078*/ 	.byte	0x00, 0xf0, 0x21, 0x00


	//----- nvinfo : EIATTR_MAXREG_COUNT
	.align		4
.L_23:
        /*007c*/ 	.byte	0x03, 0x1b
        /*007e*/ 	.short	0x00ff


	//----- nvinfo : EIATTR_COOP_GROUP_MASK_REGIDS
	.align		4
        /*0080*/ 	.byte	0x04, 0x29
        /*0082*/ 	.short	(.L_25 - .L_24)


	//   ....[0]....
.L_24:
        /*0084*/ 	.word	0xffffffff


	//   ....[1]....
        /*0088*/ 	.word	0xffffffff


	//   ....[2]....
        /*008c*/ 	.word	0xffffffff


	//   ....[3]....
        /*0090*/ 	.word	0xffffffff


	//   ....[4]....
        /*0094*/ 	.word	0xffffffff


	//   ....[5]....
        /*0098*/ 	.word	0xffffffff


	//   ....[6]....
        /*009c*/ 	.word	0xffffffff


	//   ....[7]....
        /*00a0*/ 	.word	0xffffffff


	//----- nvinfo : EIATTR_COOP_GROUP_INSTR_OFFSETS
	.align		4
.L_25:
        /*00a4*/ 	.byte	0x04, 0x28
        /*00a6*/ 	.short	(.L_27 - .L_26)


	//   ....[0]....
.L_26:
        /*00a8*/ 	.word	0x00000220


	//   ....[1]....
        /*00ac*/ 	.word	0x00000240


	//   ....[2]....
        /*00b0*/ 	.word	0x00000250


	//   ....[3]....
        /*00b4*/ 	.word	0x00000280


	//   ....[4]....
        /*00b8*/ 	.word	0x000002a0


	//   ....[5]....
        /*00bc*/ 	.word	0x000002c0


	//   ....[6]....
        /*00c0*/ 	.word	0x000007c0


	//   ....[7]....
        /*00c4*/ 	.word	0x000007e0


	//----- nvinfo : EIATTR_EXIT_INSTR_OFFSETS
	.align		4
.L_27:
        /*00c8*/ 	.byte	0x04, 0x1c
        /*00ca*/ 	.short	(.L_29 - .L_28)


	//   ....[0]....
.L_28:
        /*00cc*/ 	.word	0x000009c0


	//   ....[1]....
        /*00d0*/ 	.word	0x00000a00


	//----- nvinfo : EIATTR_MAX_THREADS
	.align		4
.L_29:
        /*00d4*/ 	.byte	0x04, 0x05
        /*00d6*/ 	.short	(.L_31 - .L_30)
.L_30:
        /*00d8*/ 	.word	0x00000100
        /*00dc*/ 	.word	0x00000001
        /*00e0*/ 	.word	0x00000001
.L_31:


//--------------------- .nv.rel.action            --------------------------
	.section	.nv.rel.action,"",@"SHT_CUDA_RELOCINFO"
	.align	8
	.sectionentsize	8
        /*0000*/ 	.byte	0x73, 0x00, 0x00, 0x00, 0x00, 0x00, 0x00, 0x00, 0x00, 0x00, 0x00, 0x11, 0x25, 0x00, 0x05, 0x36


//--------------------- .nv.constant0.causal_conv1d_fwd_kernel --------------------------
	.section	.nv.constant0.causal_conv1d_fwd_kernel,"a",@progbits
	.align	4
.nv.constant0.causal_conv1d_fwd_kernel:
	.zero		396


//--------------------- .text.causal_conv1d_fwd_kernel --------------------------
	.section	.text.causal_conv1d_fwd_kernel,"ax",@progbits
	.sectionflags	@"SHF_BARRIERS=1"
	.sectioninfo	@"SHI_REGISTERS=34"
	.align	128
        .global         causal_conv1d_fwd_kernel
        .type           causal_conv1d_fwd_kernel,@function
        .size           causal_conv1d_fwd_kernel,(.L_x_1 - causal_conv1d_fwd_kernel)
        .other          causal_conv1d_fwd_kernel,@"STO_CUDA_ENTRY STV_DEFAULT"
causal_conv1d_fwd_kernel:
.text.causal_conv1d_fwd_kernel:
[----:B------:R-:W-:-:S02]  /*0000*/  IMAD.MOV.U32 R1, RZ, RZ, c[0x0][0x28] ;  /* 0x00000a00ff017624 */ /* 0x000fc400078e00ff */
[----:B------:R-:W0:Y:S01]  /*0010*/  S2R R6, SR_CTAID.Y ;  /* 0x0000000000067919 */ /* 0x000e220000002600 */
[----:B------:R-:W-:Y:S01]  /*0020*/  IMAD.MOV.U32 R9, RZ, RZ, 0x4 ;  /* 0x00000004ff097424 */ /* 0x000fe200078e00ff */
[----:B------:R-:W-:Y:S01]  /*0030*/  ULDC.64 UR4, c[0x0][0x118] ;  /* 0x0000460000047ab9 */ /* 0x000fe20000000a00 */
[----:B0-----:R-:W-:-:S04]  /*0040*/  IMAD.SHL.U32 R6, R6, 0x2, RZ ;  /* 0x0000000206067824 */ /* 0x001fc800078e00ff */
[----:B------:R-:W-:-:S05]  /*0050*/  IMAD.WIDE R6, R6, R9, c[0x0][0x180] ;  /* 0x0000600006067625 */ /* 0x000fca00078e0209 */
[----:B------:R0:W2:Y:S01]  /*0060*/  LDG.E R8, [R6.64] ;  /* 0x0000000406087981 */ /* 0x0000a2000c1e1900 */
[----:B------:R-:W-:-:S03]  /*0070*/  IMAD.MOV.U32 R5, RZ, RZ, 0x2 ;  /* 0x00000002ff057424 */ /* 0x000fc600078e00ff */
[----:B------:R-:W1:Y:S04]  /*0080*/  S2R R0, SR_TID.X ;  /* 0x0000000000007919 */ /* 0x000e680000002100 */
[----:B------:R-:W3:Y:S04]  /*0090*/  S2R R3, SR_CTAID.X ;  /* 0x0000000000037919 */ /* 0x000ee80000002500 */
[----:B0-----:R0:W4:Y:S01]  /*00a0*/  LDG.E R7, [R6.64+0x4] ;  /* 0x0000040406077981 */ /* 0x001122000c1e1900 */
[----:B-1----:R-:W-:Y:S02]  /*00b0*/  SHF.R.U32.HI R12, RZ, 0x2, R0 ;  /* 0x00000002ff0c7819 */ /* 0x002fe40000011600 */
[----:B------:R-:W-:Y:S01]  /*00c0*/  LOP3.LUT P0, R13, R0, 0x3, RZ, 0xc0, !PT ;  /* 0x00000003000d7812 */ /* 0x000fe2000780c0ff */
[----:B---3--:R-:W-:Y:S01]  /*00d0*/  IMAD.SHL.U32 R3, R3, 0x40, RZ ;  /* 0x0000004003037824 */ /* 0x008fe200078e00ff */
[----:B------:R-:W-:-:S04]  /*00e0*/  SGXT.U32 R12, R12, 0x6 ;  /* 0x000000060c0c781a */ /* 0x000fc80000000000 */
[----:B------:R-:W-:-:S04]  /*00f0*/  LOP3.LUT R2, R3, R12, RZ, 0xfc, !PT ;  /* 0x0000000c03027212 */ /* 0x000fc800078efcff */
[C---:B------:R-:W-:Y:S01]  /*0100*/  ISETP.GE.AND P1, PT, R2.reuse, 0x800, PT ;  /* 0x000008000200780c */ /* 0x040fe20003f26270 */
[----:B------:R-:W-:Y:S01]  /*0110*/  IMAD.SHL.U32 R4, R2, 0x4, RZ ;  /* 0x0000000402047824 */ /* 0x000fe200078e00ff */
[----:B------:R-:W-:-:S03]  /*0120*/  PRMT R2, RZ, 0x7610, R2 ;  /* 0x00007610ff027816 */ /* 0x000fc60000000002 */
[----:B------:R-:W-:-:S06]  /*0130*/  IMAD.WIDE R4, R4, R5, c[0x0][0x170] ;  /* 0x00005c0004047625 */ /* 0x000fcc00078e0205 */
[----:B------:R-:W-:-:S05]  /*0140*/  IMAD.WIDE.U32 R10, R13, 0x2, R4 ;  /* 0x000000020d0a7825 */ /* 0x000fca00078e0004 */
[----:B------:R1:W3:Y:S01]  /*0150*/  @!P1 LDG.E.U16 R2, [R10.64] ;  /* 0x000000040a029981 */ /* 0x0002e2000c1e1500 */
[----:B------:R-:W-:Y:S01]  /*0160*/  ISETP.EQ.AND P2, PT, R13, 0x2, PT ;  /* 0x000000020d00780c */ /* 0x000fe20003f42270 */
[----:B--2---:R-:W-:-:S05]  /*0170*/  IMAD.WIDE R8, R8, R9, c[0x0][0x178] ;  /* 0x00005e0008087625 */ /* 0x004fca00078e0209 */
[----:B------:R2:W5:Y:S04]  /*0180*/  LDG.E R14, [R8.64] ;  /* 0x00000004080e7981 */ /* 0x000568000c1e1900 */
[----:B------:R2:W5:Y:S01]  /*0190*/  LDG.E R5, [R8.64+0x4] ;  /* 0x0000040408057981 */ /* 0x000562000c1e1900 */
[----:B-1----:R-:W-:Y:S02]  /*01a0*/  SEL R10, RZ, 0x3f800000, !P2 ;  /* 0x3f800000ff0a7807 */ /* 0x002fe40005000000 */
[----:B---3--:R-:W-:Y:S02]  /*01b0*/  SEL R15, R2, RZ, !P1 ;  /* 0x000000ff020f7207 */ /* 0x008fe40004800000 */
[----:B------:R-:W-:Y:S02]  /*01c0*/  FSEL R2, RZ, 1, P0 ;  /* 0x3f800000ff027808 */ /* 0x000fe40000000000 */
[----:B------:R-:W-:Y:S01]  /*01d0*/  ISETP.EQ.AND P1, PT, R13, 0x1, PT ;  /* 0x000000010d00780c */ /* 0x000fe20003f22270 */
[----:B------:R-:W-:-:S03]  /*01e0*/  HADD2.F32 R15, -RZ, R15.H0_H0 ;  /* 0x2000000fff0f7230 */ /* 0x000fc60000004100 */
[----:B------:R-:W-:Y:S02]  /*01f0*/  SEL R4, RZ, 0x3f800000, !P1 ;  /* 0x3f800000ff047807 */ /* 0x000fe40004800000 */
[----:B------:R-:W-:-:S03]  /*0200*/  FMUL R11, R2, R15 ;  /* 0x0000000f020b7220 */ /* 0x000fc60000400000 */
[----:B------:R-:W-:-:S03]  /*0210*/  FMUL R16, R4, R15 ;  /* 0x0000000f04107220 */ /* 0x000fc60000400000 */
[----:B------:R-:W1:Y:S01]  /*0220*/  SHFL.BFLY PT, R11, R11, 0x2, 0x1f ;  /* 0x0c401f000b0b7f89 */ /* 0x000e6200000e0000 */
[----:B------:R-:W-:-:S03]  /*0230*/  FMUL R17, R10, R15 ;  /* 0x0000000f0a117220 */ /* 0x000fc60000400000 */
[----:B--2---:R-:W2:Y:S04]  /*0240*/  SHFL.BFLY PT, R9, R16, 0x2, 0x1f ;  /* 0x0c401f0010097f89 */ /* 0x004ea800000e0000 */
[----:B------:R-:W3:Y:S01]  /*0250*/  SHFL.BFLY PT, R17, R17, 0x2, 0x1f ;  /* 0x0c401f0011117f89 */ /* 0x000ee200000e0000 */
[-C--:B-1----:R-:W-:Y:S01]  /*0260*/  FFMA R8, R2, R15.reuse, R11 ;  /* 0x0000000f02087223 */ /* 0x082fe2000000000b */
[----:B--2---:R-:W-:-:S04]  /*0270*/  FFMA R4, R4, R15, R9 ;  /* 0x0000000f04047223 */ /* 0x004fc80000000009 */
[----:B------:R-:W1:Y:S01]  /*0280*/  SHFL.BFLY PT, R9, R8, 0x1, 0x1f ;  /* 0x0c201f0008097f89 */ /* 0x000e6200000e0000 */
[----:B---3--:R-:W-:-:S03]  /*0290*/  FFMA R10, R10, R15, R17 ;  /* 0x0000000f0a0a7223 */ /* 0x008fc60000000011 */
[----:B------:R-:W2:Y:S01]  /*02a0*/  SHFL.BFLY PT, R23, R4, 0x1, 0x1f ;  /* 0x0c201f0004177f89 */ /* 0x000ea200000e0000 */
[----:B0-----:R-:W-:-:S03]  /*02b0*/  SHF.R.U32.HI R6, RZ, 0x6, R0 ;  /* 0x00000006ff067819 */ /* 0x001fc60000011600 */
[----:B------:R-:W0:Y:S01]  /*02c0*/  SHFL.BFLY PT, R21, R10, 0x1, 0x1f ;  /* 0x0c201f000a157f89 */ /* 0x000e2200000e0000 */
[----:B----4-:R-:W-:Y:S01]  /*02d0*/  IMAD.SHL.U32 R7, R7, 0x4, RZ ;  /* 0x0000000407077824 */ /* 0x010fe200078e00ff */
[----:B------:R-:W-:Y:S02]  /*02e0*/  SGXT.U32 R6, R6, 0x2 ;  /* 0x000000020606781a */ /* 0x000fe40000000000 */
[----:B------:R-:W-:Y:S02]  /*02f0*/  LOP3.LUT R2, R3, 0x3f, R0, 0xf8, !PT ;  /* 0x0000003f03027812 */ /* 0x000fe400078ef800 */
[C---:B------:R-:W-:Y:S02]  /*0300*/  LOP3.LUT R25, R7.reuse, R6, RZ, 0xfc, !PT ;  /* 0x0000000607197212 */ /* 0x040fe400078efcff */
[----:B------:R-:W-:Y:S02]  /*0310*/  SHF.R.S32.HI R3, RZ, 0x1f, R2 ;  /* 0x0000001fff037819 */ /* 0x000fe40000011402 */
[----:B------:R-:W-:Y:S01]  /*0320*/  IADD3 R11, R7, -0x3, RZ ;  /* 0xfffffffd070b7810 */ /* 0x000fe20007ffe0ff */
[----:B-1----:R-:W-:-:S02]  /*0330*/  FADD R27, R8, R9 ;  /* 0x00000009081b7221 */ /* 0x002fc40000000000 */
[----:B------:R-:W-:Y:S01]  /*0340*/  IMAD.WIDE R8, R25, 0x800, R2 ;  /* 0x0000080019087825 */ /* 0x000fe200078e0202 */
[----:B--2---:R-:W-:-:S03]  /*0350*/  FADD R23, R4, R23 ;  /* 0x0000001704177221 */ /* 0x004fc60000000000 */
[----:B------:R-:W-:Y:S01]  /*0360*/  IMAD.MOV.U32 R17, RZ, RZ, 0x1000 ;  /* 0x00001000ff117424 */ /* 0x000fe200078e00ff */
[----:B------:R-:W-:Y:S02]  /*0370*/  SHF.L.U64.HI R3, R8, 0x1, R9 ;  /* 0x0000000108037819 */ /* 0x000fe40000010209 */
[----:B------:R-:W-:Y:S01]  /*0380*/  IADD3 R9, P1, R6, R11, RZ ;  /* 0x0000000b06097210 */ /* 0x000fe20007f3e0ff */
[----:B0-----:R-:W-:Y:S01]  /*0390*/  FADD R21, R10, R21 ;  /* 0x000000150a157221 */ /* 0x001fe20000000000 */
[----:B------:R-:W-:Y:S02]  /*03a0*/  IADD3 R29, R7, -0x2, RZ ;  /* 0xfffffffe071d7810 */ /* 0x000fe40007ffe0ff */
[----:B------:R-:W-:Y:S02]  /*03b0*/  LEA.HI.X.SX32 R10, R11, RZ, 0x1, P1 ;  /* 0x000000ff0b0a7211 */ /* 0x000fe400008f0eff */
[----:B------:R-:W-:Y:S01]  /*03c0*/  IADD3 R7, R7, -0x1, RZ ;  /* 0xffffffff07077810 */ /* 0x000fe20007ffe0ff */
[----:B------:R0:W-:Y:S01]  /*03d0*/  STS [R12.X4], R27 ;  /* 0x0000001b0c007388 */ /* 0x0001e20000004800 */
[----:B------:R-:W-:Y:S01]  /*03e0*/  IMAD.SHL.U32 R19, R8, 0x2, RZ ;  /* 0x0000000208137824 */ /* 0x000fe200078e00ff */
[----:B------:R-:W-:-:S02]  /*03f0*/  IADD3 R11, P3, R6, R29, RZ ;  /* 0x0000001d060b7210 */ /* 0x000fc40007f7e0ff */
[----:B0-----:R-:W-:Y:S02]  /*0400*/  IADD3 R27, P4, R6, R7, RZ ;  /* 0x00000007061b7210 */ /* 0x001fe40007f9e0ff */
[----:B------:R-:W-:Y:S02]  /*0410*/  LEA.HI.X.SX32 R29, R29, RZ, 0x1, P3 ;  /* 0x000000ff1d1d7211 */ /* 0x000fe400018f0eff */
[----:B------:R-:W-:Y:S02]  /*0420*/  LEA.HI.X.SX32 R18, R7, RZ, 0x1, P4 ;  /* 0x000000ff07127211 */ /* 0x000fe400020f0eff */
[----:B------:R-:W-:Y:S02]  /*0430*/  PRMT R20, RZ, 0x7610, R20 ;  /* 0x00007610ff147816 */ /* 0x000fe40000000014 */
[----:B-----5:R-:W-:Y:S02]  /*0440*/  SHF.R.S32.HI R4, RZ, 0x1f, R14 ;  /* 0x0000001fff047819 */ /* 0x020fe4000001140e */
[----:B------:R-:W-:-:S04]  /*0450*/  IADD3 R16, P0, -R14, R5, RZ ;  /* 0x000000050e107210 */ /* 0x000fc80007f1e1ff */
[----:B------:R-:W-:Y:S01]  /*0460*/  LEA.HI.X.SX32 R31, R5, ~R4, 0x1, P0 ;  /* 0x80000004051f7211 */ /* 0x000fe200000f0eff */
[----:B------:R-:W-:Y:S01]  /*0470*/  IMAD.WIDE R4, R14, R17, c[0x0][0x160] ;  /* 0x000058000e047625 */ /* 0x000fe200078e0211 */
[C---:B------:R-:W-:Y:S02]  /*0480*/  ISETP.GE.U32.AND P1, PT, R9.reuse, R16, PT ;  /* 0x000000100900720c */ /* 0x040fe40003f26070 */
[C---:B------:R-:W-:Y:S02]  /*0490*/  ISETP.GT.U32.AND P0, PT, R9.reuse, -0x1, PT ;  /* 0xffffffff0900780c */ /* 0x040fe40003f04070 */
[C---:B------:R-:W-:Y:S02]  /*04a0*/  LEA R8, P2, R9.reuse, R4, 0xc ;  /* 0x0000000409087211 */ /* 0x040fe400078460ff */
[----:B------:R-:W-:Y:S02]  /*04b0*/  ISETP.GE.AND.EX P1, PT, R10, R31, PT, P1 ;  /* 0x0000001f0a00720c */ /* 0x000fe40003f26310 */
[----:B------:R-:W-:-:S02]  /*04c0*/  LEA.HI.X R9, R9, R5, R10, 0xc, P2 ;  /* 0x0000000509097211 */ /* 0x000fc400010f640a */
[----:B------:R-:W-:Y:S02]  /*04d0*/  ISETP.GT.AND.EX P1, PT, R10, -0x1, !P1, P0 ;  /* 0xffffffff0a00780c */ /* 0x000fe40004f24300 */
[C---:B------:R-:W-:Y:S02]  /*04e0*/  LEA R10, P4, R11.reuse, R4, 0xc ;  /* 0x000000040b0a7211 */ /* 0x040fe400078860ff */
[----:B------:R-:W-:Y:S02]  /*04f0*/  ISETP.GE.U32.AND P3, PT, R11, R16, PT ;  /* 0x000000100b00720c */ /* 0x000fe40003f66070 */
[----:B------:R-:W-:Y:S02]  /*0500*/  LEA R6, P5, R27, R4, 0xc ;  /* 0x000000041b067211 */ /* 0x000fe400078a60ff */
[C---:B------:R-:W-:Y:S02]  /*0510*/  ISETP.GT.U32.AND P2, PT, R11.reuse, -0x1, PT ;  /* 0xffffffff0b00780c */ /* 0x040fe40003f44070 */
[----:B------:R-:W-:-:S02]  /*0520*/  LEA.HI.X R11, R11, R5, R29, 0xc, P4 ;  /* 0x000000050b0b7211 */ /* 0x000fc400020f641d */
[----:B------:R-:W-:Y:S02]  /*0530*/  ISETP.GE.U32.AND P4, PT, R27, R16, PT ;  /* 0x000000101b00720c */ /* 0x000fe40003f86070 */
[----:B------:R-:W-:Y:S02]  /*0540*/  ISETP.GE.AND.EX P3, PT, R29, R31, PT, P3 ;  /* 0x0000001f1d00720c */ /* 0x000fe40003f66330 */
[C---:B------:R-:W-:Y:S02]  /*0550*/  LEA.HI.X R7, R27.reuse, R5, R18, 0xc, P5 ;  /* 0x000000051b077211 */ /* 0x040fe400028f6412 */
[----:B------:R-:W-:Y:S02]  /*0560*/  ISETP.GT.U32.AND P5, PT, R16, R25, PT ;  /* 0x000000191000720c */ /* 0x000fe40003fa4070 */
[----:B------:R-:W-:Y:S02]  /*0570*/  SHF.R.S32.HI R16, RZ, 0x1f, R25 ;  /* 0x0000001fff107819 */ /* 0x000fe40000011419 */
[----:B------:R-:W-:-:S02]  /*0580*/  ISETP.GT.U32.AND P0, PT, R27, -0x1, PT ;  /* 0xffffffff1b00780c */ /* 0x000fc40003f04070 */
[----:B------:R-:W-:Y:S02]  /*0590*/  ISETP.GE.AND.EX P4, PT, R18, R31, PT, P4 ;  /* 0x0000001f1200720c */ /* 0x000fe40003f86340 */
[----:B------:R-:W-:Y:S02]  /*05a0*/  ISETP.GT.AND.EX P2, PT, R29, -0x1, !P3, P2 ;  /* 0xffffffff1d00780c */ /* 0x000fe40005f44320 */
[----:B------:R-:W-:Y:S02]  /*05b0*/  ISETP.LT.U32.AND P1, PT, R2, 0x800, P1 ;  /* 0x000008000200780c */ /* 0x000fe40000f21070 */
[----:B------:R-:W-:Y:S02]  /*05c0*/  ISETP.GT.AND.EX P5, PT, R31, R16, PT, P5 ;  /* 0x000000101f00720c */ /* 0x000fe40003fa4350 */
[----:B------:R-:W-:Y:S02]  /*05d0*/  ISETP.GT.AND.EX P0, PT, R18, -0x1, !P4, P0 ;  /* 0xffffffff1200780c */ /* 0x000fe40006704300 */
[C---:B------:R-:W-:Y:S01]  /*05e0*/  ISETP.LT.U32.AND P2, PT, R2.reuse, 0x800, P2 ;  /* 0x000008000200780c */ /* 0x040fe20001741070 */
[----:B------:R-:W-:Y:S01]  /*05f0*/  IMAD.WIDE R8, R2, 0x2, R8 ;  /* 0x0000000202087825 */ /* 0x000fe200078e0208 */
[----:B------:R-:W-:-:S02]  /*0600*/  ISETP.GT.AND P5, PT, R25, -0x1, P5 ;  /* 0xffffffff1900780c */ /* 0x000fc40002fa4270 */
[----:B------:R-:W-:Y:S02]  /*0610*/  PRMT R16, RZ, 0x7610, R16 ;  /* 0x00007610ff107816 */ /* 0x000fe40000000010 */
[C---:B------:R-:W-:Y:S01]  /*0620*/  ISETP.LT.U32.AND P3, PT, R2.reuse, 0x800, P0 ;  /* 0x000008000200780c */ /* 0x040fe20000761070 */
[C---:B------:R-:W-:Y:S01]  /*0630*/  IMAD.WIDE R10, R2.reuse, 0x2, R10 ;  /* 0x00000002020a7825 */ /* 0x040fe200078e020a */
[C---:B------:R-:W-:Y:S02]  /*0640*/  ISETP.LT.U32.AND P0, PT, R2.reuse, 0x800, P5 ;  /* 0x000008000200780c */ /* 0x040fe40002f01070 */
[----:B------:R-:W-:Y:S01]  /*0650*/  PRMT R18, RZ, 0x7610, R18 ;  /* 0x00007610ff127816 */ /* 0x000fe20000000012 */
[----:B------:R-:W-:Y:S01]  /*0660*/  IMAD.WIDE R6, R2, 0x2, R6 ;  /* 0x0000000202067825 */ /* 0x000fe200078e0206 */
[----:B------:R-:W-:Y:S01]  /*0670*/  LOP3.LUT R2, R0, 0x3f, RZ, 0xc0, !PT ;  /* 0x0000003f00027812 */ /* 0x000fe200078ec0ff */
[----:B------:R0:W2:Y:S04]  /*0680*/  @P1 LDG.E.U16 R16, [R8.64] ;  /* 0x0000000408101981 */ /* 0x0000a8000c1e1500 */
[----:B------:R-:W-:Y:S06]  /*0690*/  BAR.SYNC 0x0 ;  /* 0x0000000000007b1d */ /* 0x000fec0000000000 */
[----:B------:R-:W-:Y:S01]  /*06a0*/  IADD3 R4, P6, R4, R19, RZ ;  /* 0x0000001304047210 */ /* 0x000fe20007fde0ff */
[----:B------:R1:W3:Y:S01]  /*06b0*/  @P2 LDG.E.U16 R18, [R10.64] ;  /* 0x000000040a122981 */ /* 0x0002e2000c1e1500 */
[----:B0-----:R-:W-:-:S03]  /*06c0*/  PRMT R9, RZ, 0x7610, R9 ;  /* 0x00007610ff097816 */ /* 0x001fc60000000009 */
[----:B------:R-:W-:Y:S01]  /*06d0*/  LDS R0, [R2.X4] ;  /* 0x0000000002007984 */ /* 0x000fe20000004800 */
[----:B------:R-:W-:-:S03]  /*06e0*/  IMAD.X R5, R5, 0x1, R3, P6 ;  /* 0x0000000105057824 */ /* 0x000fc600030e0603 */
[----:B------:R-:W-:Y:S06]  /*06f0*/  BAR.SYNC 0x0 ;  /* 0x0000000000007b1d */ /* 0x000fec0000000000 */
[----:B------:R-:W-:Y:S04]  /*0700*/  STS [R12.X4], R23 ;  /* 0x000000170c007388 */ /* 0x000fe80000004800 */
[----:B------:R-:W-:Y:S06]  /*0710*/  BAR.SYNC 0x0 ;  /* 0x0000000000007b1d */ /* 0x000fec0000000000 */
[----:B------:R0:W4:Y:S04]  /*0720*/  @P3 LDG.E.U16 R20, [R6.64] ;  /* 0x0000000406143981 */ /* 0x000128000c1e1500 */
[----:B------:R-:W-:Y:S04]  /*0730*/  LDS R8, [R2.X4] ;  /* 0x0000000002087984 */ /* 0x000fe80000004800 */
[----:B------:R-:W-:Y:S06]  /*0740*/  BAR.SYNC 0x0 ;  /* 0x0000000000007b1d */ /* 0x000fec0000000000 */
[----:B------:R-:W-:Y:S04]  /*0750*/  STS [R12.X4], R21 ;  /* 0x000000150c007388 */ /* 0x000fe80000004800 */
[----:B------:R-:W-:Y:S06]  /*0760*/  BAR.SYNC 0x0 ;  /* 0x0000000000007b1d */ /* 0x000fec0000000000 */
[----:B------:R5:W4:Y:S01]  /*0770*/  @P0 LDG.E.U16 R9, [R4.64] ;  /* 0x0000000404090981 */ /* 0x000b22000c1e1500 */
[----:B------:R-:W-:-:S03]  /*0780*/  ISETP.EQ.AND P1, PT, R13, 0x3, PT ;  /* 0x000000030d00780c */ /* 0x000fc60003f22270 */
[----:B0-----:R-:W-:Y:S01]  /*0790*/  LDS R6, [R2.X4] ;  /* 0x0000000002067984 */ /* 0x001fe20000004800 */
[----:B-1----:R-:W-:-:S05]  /*07a0*/  SEL R10, RZ, 0x3f800000, !P1 ;  /* 0x3f800000ff0a7807 */ /* 0x002fca0004800000 */
[----:B------:R-:W-:-:S05]  /*07b0*/  FMUL R11, R15, R10 ;  /* 0x0000000a0f0b7220 */ /* 0x000fca0000400000 */
[----:B------:R-:W0:Y:S02]  /*07c0*/  SHFL.BFLY PT, R22, R11, 0x2, 0x1f ;  /* 0x0c401f000b167f89 */ /* 0x000e2400000e0000 */
[----:B0-----:R-:W-:-:S05]  /*07d0*/  FFMA R22, R15, R10, R22 ;  /* 0x0000000a0f167223 */ /* 0x001fca0000000016 */
[----:B------:R-:W0:Y:S02]  /*07e0*/  SHFL.BFLY PT, R7, R22, 0x1, 0x1f ;  /* 0x0c201f0016077f89 */ /* 0x000e2400000e0000 */
[----:B0-----:R-:W-:Y:S02]  /*07f0*/  FADD R13, R22, R7 ;  /* 0x00000007160d7221 */ /* 0x001fe40000000000 */
[----:B------:R-:W-:Y:S06]  /*0800*/  BAR.SYNC 0x0 ;  /* 0x0000000000007b1d */ /* 0x000fec0000000000 */
[----:B------:R-:W-:Y:S04]  /*0810*/  STS [R12.X4], R13 ;  /* 0x0000000d0c007388 */ /* 0x000fe80000004800 */
[----:B------:R-:W-:Y:S06]  /*0820*/  BAR.SYNC 0x0 ;  /* 0x0000000000007b1d */ /* 0x000fec0000000000 */
[----:B-----5:R-:W0:Y:S01]  /*0830*/  LDS R4, [R2.X4] ;  /* 0x0000000002047984 */ /* 0x020e220000004800 */
[----:B------:R-:W-:-:S04]  /*0840*/  IMAD.WIDE R14, R14, R17, c[0x0][0x168] ;  /* 0x00005a000e0e7625 */ /* 0x000fc800078e0211 */
[----:B--2---:R-:W-:-:S05]  /*0850*/  HADD2.F32 R7, -RZ, R16.H0_H0 ;  /* 0x20000010ff077230 */ /* 0x004fca0000004100 */
[----:B------:R-:W-:Y:S01]  /*0860*/  FFMA R7, R0, R7, RZ ;  /* 0x0000000700077223 */ /* 0x000fe200000000ff */
[----:B---3--:R-:W-:-:S05]  /*0870*/  HADD2.F32 R5, -RZ, R18.H0_H0 ;  /* 0x20000012ff057230 */ /* 0x008fca0000004100 */
[----:B------:R-:W-:Y:S01]  /*0880*/  FFMA R5, R8, R5, R7 ;  /* 0x0000000508057223 */ /* 0x000fe20000000007 */
[----:B----4-:R-:W-:-:S05]  /*0890*/  HADD2.F32 R11, -RZ, R20.H0_H0 ;  /* 0x20000014ff0b7230 */ /* 0x010fca0000004100 */
[----:B------:R-:W-:Y:S01]  /*08a0*/  FFMA R11, R6, R11, R5 ;  /* 0x0000000b060b7223 */ /* 0x000fe20000000005 */
[----:B------:R-:W-:-:S05]  /*08b0*/  HADD2.F32 R9, -RZ, R9.H0_H0 ;  /* 0x20000009ff097230 */ /* 0x000fca0000004100 */
[----:B0-----:R-:W-:-:S04]  /*08c0*/  FFMA R4, R4, R9, R11 ;  /* 0x0000000904047223 */ /* 0x001fc8000000000b */
[----:B------:R-:W-:-:S04]  /*08d0*/  FADD R0, RZ, -R4 ;  /* 0x80000004ff007221 */ /* 0x000fc80000000000 */
[----:B------:R-:W-:-:S05]  /*08e0*/  FMUL R0, R0, 1.4426950216293334961 ;  /* 0x3fb8aa3b00007820 */ /* 0x000fca0000400000 */
[----:B------:R-:W-:-:S13]  /*08f0*/  FSETP.GEU.AND P1, PT, R0, -126, PT ;  /* 0xc2fc00000000780b */ /* 0x000fda0003f2e000 */
[----:B------:R-:W-:-:S04]  /*0900*/  @!P1 FMUL R0, R0, 0.5 ;  /* 0x3f00000000009820 */ /* 0x000fc80000400000 */
[----:B------:R-:W0:Y:S02]  /*0910*/  MUFU.EX2 R2, R0 ;  /* 0x0000000000027308 */ /* 0x000e240000000800 */
[----:B0-----:R-:W-:-:S04]  /*0920*/  @!P1 FMUL R2, R2, R2 ;  /* 0x0000000202029220 */ /* 0x001fc80000400000 */
[----:B------:R-:W-:-:S05]  /*0930*/  FADD R5, R2, 1 ;  /* 0x3f80000002057421 */ /* 0x000fca0000000000 */
[----:B------:R-:W-:Y:S01]  /*0940*/  FSETP.GT.AND P1, PT, R5, 8.50705917302346158658e+37, PT ;  /* 0x7e8000000500780b */ /* 0x000fe20003f24000 */
[----:B------:R-:W-:-:S12]  /*0950*/  IMAD.MOV.U32 R2, RZ, RZ, 0x3e800000 ;  /* 0x3e800000ff027424 */ /* 0x000fd800078e00ff */
[----:B------:R-:W-:-:S06]  /*0960*/  @P1 FMUL R5, R5, 0.25 ;  /* 0x3e80000005051820 */ /* 0x000fcc0000400000 */
[----:B------:R-:W0:Y:S01]  /*0970*/  MUFU.RCP R5, R5 ;  /* 0x0000000500057308 */ /* 0x000e220000001000 */
[----:B------:R-:W-:-:S05]  /*0980*/  FSEL R2, R2, 1, P1 ;  /* 0x3f80000002027808 */ /* 0x000fca0000800000 */
[----:B0-----:R-:W-:Y:S01]  /*0990*/  FMUL R7, R5, R2 ;  /* 0x0000000205077220 */ /* 0x001fe20000400000 */
[----:B------:R-:W-:-:S03]  /*09a0*/  IADD3 R2, P1, R14, R19, RZ ;  /* 0x000000130e027210 */ /* 0x000fc60007f3e0ff */
[----:B------:R-:W-:Y:S01]  /*09b0*/  FMUL R7, R4, R7 ;  /* 0x0000000704077220 */ /* 0x000fe20000400000 */
[----:B------:R-:W-:Y:S09]  /*09c0*/  @!P0 EXIT ;  /* 0x000000000000894d */ /* 0x000ff20003800000 */
[----:B------:R-:W-:Y:S01]  /*09d0*/  F2FP.PACK_AB R7, RZ, R7 ;  /* 0x00000007ff07723e */ /* 0x000fe200000000ff */
[----:B------:R-:W-:-:S05]  /*09e0*/  IMAD.X R3, R15, 0x1, R3, P1 ;  /* 0x000000010f037824 */ /* 0x000fca00008e0603 */
[----:B------:R-:W-:Y:S01]  /*09f0*/  STG.E.U16 [R2.64], R7 ;  /* 0x0000000702007986 */ /* 0x000fe2000c101504 */
[----:B------:R-:W-:Y:S05]  /*0a00*/  EXIT ;  /* 0x000000000000794d */ /* 0x000fea0003800000 */
.L_x_0:
[----:B------:R-:W-:-:S00]  /*0a10*/  BRA `(.L_x_0) ;  /* 0xfffffff000007947 */ /* 0x000fc0000383ffff */
[----:B------:R-:W-:-:S00]  /*0a20*/  NOP ;  /* 0x0000000000007918 */ /* 0x000fc00000000000 */
        /* <DEDUP_REMOVED lines=13> */
.L_x_1:


//--------------------- .nv.shared.causal_conv1d_fwd_kernel --------------------------
	.section	.nv.shared.causal_conv1d_fwd_kernel,"aw",@nobits
	.align	16
